//
// Generated by NVIDIA NVVM Compiler
//
// Compiler Build ID: CL-36424714
// Cuda compilation tools, release 13.0, V13.0.88
// Based on NVVM 20.0.0
//

.version 9.0
.target sm_100
.address_size 64

	// .globl	_Z19sobel_filter_kernelPhS_ii
.const .align 4 .b8 Gx_cuda[36] = {255, 255, 255, 255, 0, 0, 0, 0, 1, 0, 0, 0, 254, 255, 255, 255, 0, 0, 0, 0, 2, 0, 0, 0, 255, 255, 255, 255, 0, 0, 0, 0, 1};
.const .align 4 .b8 Gy_cuda[36] = {255, 255, 255, 255, 254, 255, 255, 255, 255, 255, 255, 255, 0, 0, 0, 0, 0, 0, 0, 0, 0, 0, 0, 0, 1, 0, 0, 0, 2, 0, 0, 0, 1};

.visible .entry _Z19sobel_filter_kernelPhS_ii(
	.param .u64 .ptr .align 1 _Z19sobel_filter_kernelPhS_ii_param_0,
	.param .u64 .ptr .align 1 _Z19sobel_filter_kernelPhS_ii_param_1,
	.param .u32 _Z19sobel_filter_kernelPhS_ii_param_2,
	.param .u32 _Z19sobel_filter_kernelPhS_ii_param_3
)
{
	.reg .pred 	%p<8>;
	.reg .b32 	%r<71>;
	.reg .b32 	%f<3>;
	.reg .b64 	%rd<12>;

	ld.param.u64 	%rd1, [_Z19sobel_filter_kernelPhS_ii_param_0];
	ld.param.u64 	%rd2, [_Z19sobel_filter_kernelPhS_ii_param_1];
	ld.param.u32 	%r4, [_Z19sobel_filter_kernelPhS_ii_param_2];
	ld.param.u32 	%r5, [_Z19sobel_filter_kernelPhS_ii_param_3];
	mov.u32 	%r7, %ctaid.x;
	mov.u32 	%r8, %ntid.x;
	mov.u32 	%r9, %tid.x;
	mad.lo.s32 	%r10, %r7, %r8, %r9;
	mov.u32 	%r11, %ctaid.y;
	mov.u32 	%r12, %ntid.y;
	mov.u32 	%r13, %tid.y;
	mad.lo.s32 	%r14, %r11, %r12, %r13;
	setp.lt.s32 	%p1, %r10, 1;
	add.s32 	%r15, %r4, -1;
	setp.ge.s32 	%p2, %r10, %r15;
	or.pred  	%p3, %p1, %p2;
	setp.eq.s32 	%p4, %r14, 0;
	or.pred  	%p5, %p4, %p3;
	add.s32 	%r16, %r5, -1;
	setp.ge.s32 	%p6, %r14, %r16;
	or.pred  	%p7, %p5, %p6;
	@%p7 bra 	$L__BB0_2;
	cvta.to.global.u64 	%rd3, %rd2;
	cvta.to.global.u64 	%rd4, %rd1;
	add.s32 	%r17, %r14, -1;
	mad.lo.s32 	%r18, %r17, %r4, %r10;
	add.s32 	%r19, %r18, -1;
	cvt.s64.s32 	%rd5, %r19;
	add.s64 	%rd6, %rd4, %rd5;
	ld.global.u8 	%r20, [%rd6];
	ld.const.u32 	%r21, [Gx_cuda];
	mul.lo.s32 	%r22, %r21, %r20;
	ld.const.u32 	%r23, [Gy_cuda];
	mul.lo.s32 	%r24, %r23, %r20;
	ld.global.u8 	%r25, [%rd6+1];
	ld.const.u32 	%r26, [Gx_cuda+4];
	mad.lo.s32 	%r27, %r26, %r25, %r22;
	ld.const.u32 	%r28, [Gy_cuda+4];
	mad.lo.s32 	%r29, %r28, %r25, %r24;
	ld.global.u8 	%r30, [%rd6+2];
	ld.const.u32 	%r31, [Gx_cuda+8];
	mad.lo.s32 	%r32, %r31, %r30, %r27;
	ld.const.u32 	%r33, [Gy_cuda+8];
	mad.lo.s32 	%r34, %r33, %r30, %r29;
	add.s32 	%r35, %r18, %r4;
	cvt.s64.s32 	%rd7, %r4;
	add.s64 	%rd8, %rd6, %rd7;
	ld.global.u8 	%r36, [%rd8];
	ld.const.u32 	%r37, [Gx_cuda+12];
	mad.lo.s32 	%r38, %r37, %r36, %r32;
	ld.const.u32 	%r39, [Gy_cuda+12];
	mad.lo.s32 	%r40, %r39, %r36, %r34;
	cvt.s64.s32 	%rd9, %r35;
	ld.global.u8 	%r41, [%rd8+1];
	ld.const.u32 	%r42, [Gx_cuda+16];
	mad.lo.s32 	%r43, %r42, %r41, %r38;
	ld.const.u32 	%r44, [Gy_cuda+16];
	mad.lo.s32 	%r45, %r44, %r41, %r40;
	ld.global.u8 	%r46, [%rd8+2];
	ld.const.u32 	%r47, [Gx_cuda+20];
	mad.lo.s32 	%r48, %r47, %r46, %r43;
	ld.const.u32 	%r49, [Gy_cuda+20];
	mad.lo.s32 	%r50, %r49, %r46, %r45;
	add.s64 	%rd10, %rd8, %rd7;
	ld.global.u8 	%r51, [%rd10];
	ld.const.u32 	%r52, [Gx_cuda+24];
	mad.lo.s32 	%r53, %r52, %r51, %r48;
	ld.const.u32 	%r54, [Gy_cuda+24];
	mad.lo.s32 	%r55, %r54, %r51, %r50;
	ld.global.u8 	%r56, [%rd10+1];
	ld.const.u32 	%r57, [Gx_cuda+28];
	mad.lo.s32 	%r58, %r57, %r56, %r53;
	ld.const.u32 	%r59, [Gy_cuda+28];
	mad.lo.s32 	%r60, %r59, %r56, %r55;
	ld.global.u8 	%r61, [%rd10+2];
	ld.const.u32 	%r62, [Gx_cuda+32];
	mad.lo.s32 	%r63, %r62, %r61, %r58;
	ld.const.u32 	%r64, [Gy_cuda+32];
	mad.lo.s32 	%r65, %r64, %r61, %r60;
	mul.lo.s32 	%r66, %r63, %r63;
	mad.lo.s32 	%r67, %r65, %r65, %r66;
	cvt.rn.f32.u32 	%f1, %r67;
	sqrt.rn.f32 	%f2, %f1;
	cvt.rzi.s32.f32 	%r68, %f2;
	max.s32 	%r69, %r68, 0;
	min.s32 	%r70, %r69, 255;
	add.s64 	%rd11, %rd3, %rd9;
	st.global.u8 	[%rd11], %r70;
$L__BB0_2:
	ret;

}


// ===== COMPILED SASS (sm_100) =====

	.target	sm_100

	.elftype	@"ET_EXEC"


//--------------------- .note.nv.tkinfo           --------------------------
	.section	.note.nv.tkinfo,"",@"SHT_NOTE"
	.sectionflags	@"SHF_NOTE_NV_TKINFO"
	.tkinfo
        /*0018*/ 	.word	0x00000002
        /*0030*/ 	.string	""
        /*0030*/ 	.string	"ptxas"
        /*0030*/ 	.string	"Cuda compilation tools, release 13.0, V13.0.88"
        /*0030*/ 	.string	"Build cuda_13.0.r13.0/compiler.36424714_0"
        /*0030*/ 	.string	"-arch sm_100 -m 64 "



//--------------------- .note.nv.cuinfo           --------------------------
	.section	.note.nv.cuinfo,"",@"SHT_NOTE"
	.sectionflags	@"SHF_NOTE_NV_CUINFO"
        /*0018*/ 	.short	0x0002
        /*001a*/ 	.short	0x0064
        /*001c*/ 	.short	0x0082
	.zero		2


//--------------------- .nv.info                  --------------------------
	.section	.nv.info,"",@"SHT_CUDA_INFO"
	.align	4


	//----- nvinfo : EIATTR_REGCOUNT
	.align		4
        /*0000*/ 	.byte	0x04, 0x2f
        /*0002*/ 	.short	(.L_3 - .L_2)
	.align		4
.L_2:
        /*0004*/ 	.word	index@(_Z19sobel_filter_kernelPhS_ii)
        /*0008*/ 	.word	0x0000001a


	//----- nvinfo : EIATTR_FRAME_SIZE
	.align		4
.L_3:
        /*000c*/ 	.byte	0x04, 0x11
        /*000e*/ 	.short	(.L_5 - .L_4)
	.align		4
.L_4:
        /*0010*/ 	.word	index@($__internal_0_$__cuda_sm20_sqrt_rn_f32_slowpath)
        /*0014*/ 	.word	0x00000000


	//----- nvinfo : EIATTR_FRAME_SIZE
	.align		4
.L_5:
        /*0018*/ 	.byte	0x04, 0x11
        /*001a*/ 	.short	(.L_7 - .L_6)
	.align		4
.L_6:
        /*001c*/ 	.word	index@(_Z19sobel_filter_kernelPhS_ii)
        /*0020*/ 	.word	0x00000000


	//----- nvinfo : EIATTR_MIN_STACK_SIZE
	.align		4
.L_7:
        /*0024*/ 	.byte	0x04, 0x12
        /*0026*/ 	.short	(.L_9 - .L_8)
	.align		4
.L_8:
        /*0028*/ 	.word	index@(_Z19sobel_filter_kernelPhS_ii)
        /*002c*/ 	.word	0x00000000
.L_9:


//--------------------- .nv.compat                --------------------------
	.section	.nv.compat,"",@"SHT_CUDA_COMPAT_INFO"
	.align	4
        /*0000*/ 	.byte	0x02, 0x09, 0x00, 0x00, 0x02, 0x02, 0x01, 0x00, 0x02, 0x05, 0x05, 0x00, 0x03, 0x07, 0x01, 0x01
        /*0010*/ 	.byte	0x02, 0x03, 0x00, 0x00, 0x02, 0x06, 0x01, 0x00, 0x04, 0x0b, 0x08, 0x00, 0x01, 0x00, 0x00, 0x00
        /*0020*/ 	.byte	0x00, 0x00, 0x00, 0x00


//--------------------- .nv.info._Z19sobel_filter_kernelPhS_ii --------------------------
	.section	.nv.info._Z19sobel_filter_kernelPhS_ii,"",@"SHT_CUDA_INFO"
	.sectionflags	@""
	.align	4


	//----- nvinfo : EIATTR_CUDA_API_VERSION
	.align		4
        /*0000*/ 	.byte	0x04, 0x37
        /*0002*/ 	.short	(.L_11 - .L_10)
.L_10:
        /*0004*/ 	.word	0x00000082


	//----- nvinfo : EIATTR_KPARAM_INFO
	.align		4
.L_11:
        /*0008*/ 	.byte	0x04, 0x17
        /*000a*/ 	.short	(.L_13 - .L_12)
.L_12:
        /*000c*/ 	.word	0x00000000
        /*0010*/ 	.short	0x0003
        /*0012*/ 	.short	0x0014
        /*0014*/ 	.byte	0x00, 0xf0, 0x11, 0x00


	//----- nvinfo : EIATTR_KPARAM_INFO
	.align		4
.L_13:
        /*0018*/ 	.byte	0x04, 0x17
        /*001a*/ 	.short	(.L_15 - .L_14)
.L_14:
        /*001c*/ 	.word	0x00000000
        /*0020*/ 	.short	0x0002
        /*0022*/ 	.short	0x0010
        /*0024*/ 	.byte	0x00, 0xf0, 0x11, 0x00


	//----- nvinfo : EIATTR_KPARAM_INFO
	.align		4
.L_15:
        /*0028*/ 	.byte	0x04, 0x17
        /*002a*/ 	.short	(.L_17 - .L_16)
.L_16:
        /*002c*/ 	.word	0x00000000
        /*0030*/ 	.short	0x0001
        /*0032*/ 	.short	0x0008
        /*0034*/ 	.byte	0x00, 0xf5, 0x21, 0x00


	//----- nvinfo : EIATTR_KPARAM_INFO
	.align		4
.L_17:
        /*0038*/ 	.byte	0x04, 0x17
        /*003a*/ 	.short	(.L_19 - .L_18)
.L_18:
        /*003c*/ 	.word	0x00000000
        /*0040*/ 	.short	0x0000
        /*0042*/ 	.short	0x0000
        /*0044*/ 	.byte	0x00, 0xf5, 0x21, 0x00


	//----- nvinfo : EIATTR_SPARSE_MMA_MASK
	.align		4
.L_19:
        /*0048*/ 	.byte	0x03, 0x50
        /*004a*/ 	.short	0x0000


	//----- nvinfo : EIATTR_MAXREG_COUNT
	.align		4
        /*004c*/ 	.byte	0x03, 0x1b
        /*004e*/ 	.short	0x00ff


	//----- nvinfo : EIATTR_MERCURY_ISA_VERSION
	.align		4
        /*0050*/ 	.byte	0x03, 0x5f
        /*0052*/ 	.short	0x0101


	//----- nvinfo : EIATTR_VRC_CTA_INIT_COUNT
	.align		4
        /*0054*/ 	.byte	0x02, 0x4a
	.zero		1
	.zero		1


	//----- nvinfo : EIATTR_EXIT_INSTR_OFFSETS
	.align		4
        /*0058*/ 	.byte	0x04, 0x1c
        /*005a*/ 	.short	(.L_21 - .L_20)


	//   ....[0]....
.L_20:
        /*005c*/ 	.word	0x00000100


	//   ....[1]....
        /*0060*/ 	.word	0x00000550


	//----- nvinfo : EIATTR_CRS_STACK_SIZE
	.align		4
.L_21:
        /*0064*/ 	.byte	0x04, 0x1e
        /*0066*/ 	.short	(.L_23 - .L_22)
.L_22:
        /*0068*/ 	.word	0x00000000


	//----- nvinfo : EIATTR_CBANK_PARAM_SIZE
	.align		4
.L_23:
        /*006c*/ 	.byte	0x03, 0x19
        /*006e*/ 	.short	0x0018


	//----- nvinfo : EIATTR_PARAM_CBANK
	.align		4
        /*0070*/ 	.byte	0x04, 0x0a
        /*0072*/ 	.short	(.L_25 - .L_24)
	.align		4
.L_24:
        /*0074*/ 	.word	index@(.nv.constant0._Z19sobel_filter_kernelPhS_ii)
        /*0078*/ 	.short	0x0380
        /*007a*/ 	.short	0x0018


	//----- nvinfo : EIATTR_SW_WAR
	.align		4
.L_25:
        /*007c*/ 	.byte	0x04, 0x36
        /*007e*/ 	.short	(.L_27 - .L_26)
.L_26:
        /*0080*/ 	.word	0x00000008
.L_27:


//--------------------- .nv.callgraph             --------------------------
	.section	.nv.callgraph,"",@"SHT_CUDA_CALLGRAPH"
	.align	4
	.sectionentsize	8
	.align		4
        /*0000*/ 	.word	0x00000000
	.align		4
        /*0004*/ 	.word	0xffffffff
	.align		4
        /*0008*/ 	.word	0x00000000
	.align		4
        /*000c*/ 	.word	0xfffffffe
	.align		4
        /*0010*/ 	.word	0x00000000
	.align		4
        /*0014*/ 	.word	0xfffffffd
	.align		4
        /*0018*/ 	.word	0x00000000
	.align		4
        /*001c*/ 	.word	0xfffffffc


//--------------------- .nv.constant3             --------------------------
	.section	.nv.constant3,"a",@progbits
	.align	4
.nv.constant3:
	.type		Gx_cuda,@object
	.size		Gx_cuda,(Gy_cuda - Gx_cuda)
Gx_cuda:
        /*0000*/ 	.byte	0xff, 0xff, 0xff, 0xff, 0x00, 0x00, 0x00, 0x00, 0x01, 0x00, 0x00, 0x00, 0xfe, 0xff, 0xff, 0xff
        /*0010*/ 	.byte	0x00, 0x00, 0x00, 0x00, 0x02, 0x00, 0x00, 0x00, 0xff, 0xff, 0xff, 0xff, 0x00, 0x00, 0x00, 0x00
        /*0020*/ 	.byte	0x01, 0x00, 0x00, 0x00
	.type		Gy_cuda,@object
	.size		Gy_cuda,(.L_1 - Gy_cuda)
Gy_cuda:
        /*0024*/ 	.byte	0xff, 0xff, 0xff, 0xff, 0xfe, 0xff, 0xff, 0xff, 0xff, 0xff, 0xff, 0xff, 0x00, 0x00, 0x00, 0x00
        /*0034*/ 	.byte	0x00, 0x00, 0x00, 0x00, 0x00, 0x00, 0x00, 0x00, 0x01, 0x00, 0x00, 0x00, 0x02, 0x00, 0x00, 0x00
        /*0044*/ 	.byte	0x01, 0x00, 0x00, 0x00
.L_1:


//--------------------- .text._Z19sobel_filter_kernelPhS_ii --------------------------
	.section	.text._Z19sobel_filter_kernelPhS_ii,"ax",@progbits
	.align	128
        .global         _Z19sobel_filter_kernelPhS_ii
        .type           _Z19sobel_filter_kernelPhS_ii,@function
        .size           _Z19sobel_filter_kernelPhS_ii,(.L_x_5 - _Z19sobel_filter_kernelPhS_ii)
        .other          _Z19sobel_filter_kernelPhS_ii,@"STO_CUDA_ENTRY STV_DEFAULT"
_Z19sobel_filter_kernelPhS_ii:
.text._Z19sobel_filter_kernelPhS_ii:
[----:B------:R-:W-:Y:S01]  /*0000*/  LDC R1, c[0x0][0x37c] ;  /* 0x0000df00ff017b82 */ /* 0x000fe20000000800 */
[----:B------:R-:W0:Y:S07]  /*0010*/  S2R R3, SR_TID.X ;  /* 0x0000000000037919 */ /* 0x000e2e0000002100 */
[----:B------:R-:W0:Y:S01]  /*0020*/  S2UR UR5, SR_CTAID.X ;  /* 0x00000000000579c3 */ /* 0x000e220000002500 */
[----:B------:R-:W1:Y:S01]  /*0030*/  LDCU.64 UR8, c[0x0][0x390] ;  /* 0x00007200ff0877ac */ /* 0x000e620008000a00 */
[----:B------:R-:W2:Y:S06]  /*0040*/  S2R R5, SR_TID.Y ;  /* 0x0000000000057919 */ /* 0x000eac0000002200 */
[----:B------:R-:W0:Y:S08]  /*0050*/  LDC R0, c[0x0][0x360] ;  /* 0x0000d800ff007b82 */ /* 0x000e300000000800 */
[----:B------:R-:W2:Y:S01]  /*0060*/  S2UR UR6, SR_CTAID.Y ;  /* 0x00000000000679c3 */ /* 0x000ea20000002600 */
[----:B-1----:R-:W-:-:S07]  /*0070*/  UIADD3 UR4, UPT, UPT, UR8, -0x1, URZ ;  /* 0xffffffff08047890 */ /* 0x002fce000fffe0ff */
[----:B------:R-:W2:Y:S01]  /*0080*/  LDC R2, c[0x0][0x364] ;  /* 0x0000d900ff027b82 */ /* 0x000ea20000000800 */
[----:B0-----:R-:W-:-:S05]  /*0090*/  IMAD R0, R0, UR5, R3 ;  /* 0x0000000500007c24 */ /* 0x001fca000f8e0203 */
[----:B------:R-:W-:Y:S01]  /*00a0*/  ISETP.GE.AND P0, PT, R0, UR4, PT ;  /* 0x0000000400007c0c */ /* 0x000fe2000bf06270 */
[----:B------:R-:W-:-:S03]  /*00b0*/  UIADD3 UR4, UPT, UPT, UR9, -0x1, URZ ;  /* 0xffffffff09047890 */ /* 0x000fc6000fffe0ff */
[----:B------:R-:W-:Y:S01]  /*00c0*/  ISETP.LT.OR P0, PT, R0, 0x1, P0 ;  /* 0x000000010000780c */ /* 0x000fe20000701670 */
[----:B--2---:R-:W-:-:S05]  /*00d0*/  IMAD R2, R2, UR6, R5 ;  /* 0x0000000602027c24 */ /* 0x004fca000f8e0205 */
[----:B------:R-:W-:-:S04]  /*00e0*/  ISETP.EQ.OR P0, PT, R2, RZ, P0 ;  /* 0x000000ff0200720c */ /* 0x000fc80000702670 */
[----:B------:R-:W-:-:S13]  /*00f0*/  ISETP.GE.OR P0, PT, R2, UR4, P0 ;  /* 0x0000000402007c0c */ /* 0x000fda0008706670 */
[----:B------:R-:W-:Y:S05]  /*0100*/  @P0 EXIT ;  /* 0x000000000000094d */ /* 0x000fea0003800000 */
[----:B------:R-:W0:Y:S01]  /*0110*/  LDCU.64 UR6, c[0x0][0x380] ;  /* 0x00007000ff0677ac */ /* 0x000e220008000a00 */
[----:B------:R-:W-:Y:S01]  /*0120*/  IADD3 R3, PT, PT, R2, -0x1, RZ ;  /* 0xffffffff02037810 */ /* 0x000fe20007ffe0ff */
[----:B------:R-:W1:Y:S04]  /*0130*/  LDCU.64 UR4, c[0x0][0x358] ;  /* 0x00006b00ff0477ac */ /* 0x000e680008000a00 */
[----:B------:R-:W-:Y:S01]  /*0140*/  IMAD R0, R3, UR8, R0 ;  /* 0x0000000803007c24 */ /* 0x000fe2000f8e0200 */
[----:B------:R-:W2:Y:S04]  /*0150*/  LDCU.128 UR12, c[0x3][URZ] ;  /* 0x00c00000ff0c77ac */ /* 0x000ea80008000c00 */
[----:B------:R-:W-:Y:S01]  /*0160*/  IADD3 R3, PT, PT, R0, -0x1, RZ ;  /* 0xffffffff00037810 */ /* 0x000fe20007ffe0ff */
[----:B------:R-:W3:Y:S01]  /*0170*/  LDCU.128 UR24, c[0x3][0x20] ;  /* 0x00c00400ff1877ac */ /* 0x000ee20008000c00 */
[----:B------:R-:W4:Y:S02]  /*0180*/  LDCU.128 UR16, c[0x3][0x30] ;  /* 0x00c00600ff1077ac */ /* 0x000f240008000c00 */
[----:B0-----:R-:W-:Y:S01]  /*0190*/  IADD3 R2, P0, PT, R3, UR6, RZ ;  /* 0x0000000603027c10 */ /* 0x001fe2000ff1e0ff */
[----:B------:R-:W-:-:S03]  /*01a0*/  USHF.R.S32.HI UR6, URZ, 0x1f, UR8 ;  /* 0x0000001fff067899 */ /* 0x000fc60008011408 */
[----:B------:R-:W-:Y:S01]  /*01b0*/  LEA.HI.X.SX32 R3, R3, UR7, 0x1, P0 ;  /* 0x0000000703037c11 */ /* 0x000fe200080f0eff */
[----:B------:R-:W0:Y:S01]  /*01c0*/  LDCU.128 UR20, c[0x3][0x10] ;  /* 0x00c00200ff1477ac */ /* 0x000e220008000c00 */
[----:B------:R-:W-:-:S03]  /*01d0*/  IADD3 R4, P0, PT, R2, UR8, RZ ;  /* 0x0000000802047c10 */ /* 0x000fc6000ff1e0ff */
[----:B-1----:R-:W2:Y:S01]  /*01e0*/  LDG.E.U8 R8, desc[UR4][R2.64] ;  /* 0x0000000402087981 */ /* 0x002ea2000c1e1100 */
[----:B------:R-:W-:-:S03]  /*01f0*/  IADD3.X R5, PT, PT, R3, UR6, RZ, P0, !PT ;  /* 0x0000000603057c10 */ /* 0x000fc600087fe4ff */
[----:B------:R-:W5:Y:S04]  /*0200*/  LDG.E.U8 R9, desc[UR4][R2.64+0x1] ;  /* 0x0000010402097981 */ /* 0x000f68000c1e1100 */
[----:B------:R2:W4:Y:S01]  /*0210*/  LDG.E.U8 R11, desc[UR4][R2.64+0x2] ;  /* 0x00000204020b7981 */ /* 0x000522000c1e1100 */
[----:B------:R-:W-:-:S03]  /*0220*/  IADD3 R6, P0, PT, R4, UR8, RZ ;  /* 0x0000000804067c10 */ /* 0x000fc6000ff1e0ff */
[----:B------:R-:W4:Y:S01]  /*0230*/  LDG.E.U8 R13, desc[UR4][R4.64] ;  /* 0x00000004040d7981 */ /* 0x000f22000c1e1100 */
[----:B------:R-:W-:Y:S01]  /*0240*/  IADD3.X R7, PT, PT, R5, UR6, RZ, P0, !PT ;  /* 0x0000000605077c10 */ /* 0x000fe200087fe4ff */
[----:B------:R-:W1:Y:S02]  /*0250*/  LDCU.64 UR6, c[0x3][0x40] ;  /* 0x00c00800ff0677ac */ /* 0x000e640008000a00 */
[----:B------:R-:W0:Y:S04]  /*0260*/  LDG.E.U8 R15, desc[UR4][R4.64+0x1] ;  /* 0x00000104040f7981 */ /* 0x000e28000c1e1100 */
[----:B------:R-:W4:Y:S04]  /*0270*/  LDG.E.U8 R17, desc[UR4][R4.64+0x2] ;  /* 0x0000020404117981 */ /* 0x000f28000c1e1100 */
[----:B------:R-:W4:Y:S04]  /*0280*/  LDG.E.U8 R19, desc[UR4][R6.64] ;  /* 0x0000000406137981 */ /* 0x000f28000c1e1100 */
[----:B------:R-:W4:Y:S04]  /*0290*/  LDG.E.U8 R21, desc[UR4][R6.64+0x1] ;  /* 0x0000010406157981 */ /* 0x000f28000c1e1100 */
[----:B------:R-:W4:Y:S01]  /*02a0*/  LDG.E.U8 R23, desc[UR4][R6.64+0x2] ;  /* 0x0000020406177981 */ /* 0x000f22000c1e1100 */
[----:B------:R-:W-:Y:S01]  /*02b0*/  BSSY.RECONVERGENT B0, `(.L_x_0) ;  /* 0x0000022000007945 */ /* 0x000fe20003800200 */
[----:B--2---:R-:W-:-:S02]  /*02c0*/  IMAD R2, R8, UR12, RZ ;  /* 0x0000000c08027c24 */ /* 0x004fc4000f8e02ff */
[----:B---3--:R-:W-:Y:S02]  /*02d0*/  IMAD R8, R8, UR25, RZ ;  /* 0x0000001908087c24 */ /* 0x008fe4000f8e02ff */
[C---:B-----5:R-:W-:Y:S02]  /*02e0*/  IMAD R2, R9.reuse, UR13, R2 ;  /* 0x0000000d09027c24 */ /* 0x060fe4000f8e0202 */
[----:B------:R-:W-:Y:S02]  /*02f0*/  IMAD R8, R9, UR26, R8 ;  /* 0x0000001a09087c24 */ /* 0x000fe4000f8e0208 */
[C---:B----4-:R-:W-:Y:S02]  /*0300*/  IMAD R2, R11.reuse, UR14, R2 ;  /* 0x0000000e0b027c24 */ /* 0x050fe4000f8e0202 */
[----:B------:R-:W-:Y:S02]  /*0310*/  IMAD R8, R11, UR27, R8 ;  /* 0x0000001b0b087c24 */ /* 0x000fe4000f8e0208 */
[----:B------:R-:W-:-:S02]  /*0320*/  IMAD R2, R13, UR15, R2 ;  /* 0x0000000f0d027c24 */ /* 0x000fc4000f8e0202 */
[----:B------:R-:W-:Y:S02]  /*0330*/  IMAD R8, R13, UR16, R8 ;  /* 0x000000100d087c24 */ /* 0x000fe4000f8e0208 */
[C---:B0-----:R-:W-:Y:S02]  /*0340*/  IMAD R2, R15.reuse, UR20, R2 ;  /* 0x000000140f027c24 */ /* 0x041fe4000f8e0202 */
[----:B------:R-:W-:Y:S02]  /*0350*/  IMAD R8, R15, UR17, R8 ;  /* 0x000000110f087c24 */ /* 0x000fe4000f8e0208 */
[C---:B------:R-:W-:Y:S02]  /*0360*/  IMAD R2, R17.reuse, UR21, R2 ;  /* 0x0000001511027c24 */ /* 0x040fe4000f8e0202 */
[----:B------:R-:W-:Y:S02]  /*0370*/  IMAD R8, R17, UR18, R8 ;  /* 0x0000001211087c24 */ /* 0x000fe4000f8e0208 */
[----:B------:R-:W-:-:S02]  /*0380*/  IMAD R2, R19, UR22, R2 ;  /* 0x0000001613027c24 */ /* 0x000fc4000f8e0202 */
[----:B------:R-:W-:Y:S02]  /*0390*/  IMAD R8, R19, UR19, R8 ;  /* 0x0000001313087c24 */ /* 0x000fe4000f8e0208 */
[C---:B------:R-:W-:Y:S02]  /*03a0*/  IMAD R2, R21.reuse, UR23, R2 ;  /* 0x0000001715027c24 */ /* 0x040fe4000f8e0202 */
[----:B-1----:R-:W-:Y:S02]  /*03b0*/  IMAD R8, R21, UR6, R8 ;  /* 0x0000000615087c24 */ /* 0x002fe4000f8e0208 */
[C---:B------:R-:W-:Y:S02]  /*03c0*/  IMAD R2, R23.reuse, UR24, R2 ;  /* 0x0000001817027c24 */ /* 0x040fe4000f8e0202 */
[----:B------:R-:W-:Y:S02]  /*03d0*/  IMAD R8, R23, UR7, R8 ;  /* 0x0000000717087c24 */ /* 0x000fe4000f8e0208 */
[----:B------:R-:W-:-:S04]  /*03e0*/  IMAD R3, R2, R2, RZ ;  /* 0x0000000202037224 */ /* 0x000fc800078e02ff */
[----:B------:R-:W-:-:S05]  /*03f0*/  IMAD R3, R8, R8, R3 ;  /* 0x0000000808037224 */ /* 0x000fca00078e0203 */
[----:B------:R-:W-:-:S04]  /*0400*/  I2FP.F32.U32 R3, R3 ;  /* 0x0000000300037245 */ /* 0x000fc80000201000 */
[----:B------:R-:W-:Y:S01]  /*0410*/  IADD3 R4, PT, PT, R3, -0xd000000, RZ ;  /* 0xf300000003047810 */ /* 0x000fe20007ffe0ff */
[----:B------:R0:W1:Y:S03]  /*0420*/  MUFU.RSQ R2, R3 ;  /* 0x0000000300027308 */ /* 0x0000660000001400 */
[----:B------:R-:W-:Y:S02]  /*0430*/  ISETP.GT.U32.AND P0, PT, R4, 0x727fffff, PT ;  /* 0x727fffff0400780c */ /* 0x000fe40003f04070 */
[----:B------:R-:W-:-:S11]  /*0440*/  IADD3 R4, PT, PT, R0, UR8, RZ ;  /* 0x0000000800047c10 */ /* 0x000fd6000fffe0ff */
[----:B0-----:R-:W-:Y:S05]  /*0450*/  @!P0 BRA `(.L_x_1) ;  /* 0x00000000000c8947 */ /* 0x001fea0003800000 */
[----:B------:R-:W-:-:S07]  /*0460*/  MOV R8, 0x480 ;  /* 0x0000048000087802 */ /* 0x000fce0000000f00 */
[----:B-1----:R-:W-:Y:S05]  /*0470*/  CALL.REL.NOINC `($__internal_0_$__cuda_sm20_sqrt_rn_f32_slowpath) ;  /* 0x0000000000387944 */ /* 0x002fea0003c00000 */
[----:B------:R-:W-:Y:S05]  /*0480*/  BRA `(.L_x_2) ;  /* 0x0000000000107947 */ /* 0x000fea0003800000 */
.L_x_1:
[----:B-1----:R-:W-:Y:S01]  /*0490*/  FMUL.FTZ R0, R3, R2 ;  /* 0x0000000203007220 */ /* 0x002fe20000410000 */
[----:B------:R-:W-:-:S03]  /*04a0*/  FMUL.FTZ R2, R2, 0.5 ;  /* 0x3f00000002027820 */ /* 0x000fc60000410000 */
[----:B------:R-:W-:-:S04]  /*04b0*/  FFMA R3, -R0, R0, R3 ;  /* 0x0000000000037223 */ /* 0x000fc80000000103 */
[----:B------:R-:W-:-:S07]  /*04c0*/  FFMA R0, R3, R2, R0 ;  /* 0x0000000203007223 */ /* 0x000fce0000000000 */
.L_x_2:
[----:B------:R-:W-:Y:S05]  /*04d0*/  BSYNC.RECONVERGENT B0 ;  /* 0x0000000000007941 */ /* 0x000fea0003800200 */
.L_x_0:
[----:B------:R-:W0:Y:S01]  /*04e0*/  LDCU.64 UR6, c[0x0][0x388] ;  /* 0x00007100ff0677ac */ /* 0x000e220008000a00 */
[----:B------:R-:W1:Y:S02]  /*04f0*/  F2I.TRUNC.NTZ R0, R0 ;  /* 0x0000000000007305 */ /* 0x000e64000020f100 */
[----:B-1----:R-:W-:Y:S02]  /*0500*/  VIMNMX R5, PT, PT, RZ, R0, !PT ;  /* 0x00000000ff057248 */ /* 0x002fe40007fe0100 */
[C---:B0-----:R-:W-:Y:S02]  /*0510*/  IADD3 R2, P0, PT, R4.reuse, UR6, RZ ;  /* 0x0000000604027c10 */ /* 0x041fe4000ff1e0ff */
[----:B------:R-:W-:Y:S02]  /*0520*/  VIMNMX R5, PT, PT, R5, 0xff, PT ;  /* 0x000000ff05057848 */ /* 0x000fe40003fe0100 */
[----:B------:R-:W-:-:S05]  /*0530*/  LEA.HI.X.SX32 R3, R4, UR7, 0x1, P0 ;  /* 0x0000000704037c11 */ /* 0x000fca00080f0eff */
[----:B------:R-:W-:Y:S01]  /*0540*/  STG.E.U8 desc[UR4][R2.64], R5 ;  /* 0x0000000502007986 */ /* 0x000fe2000c101104 */
[----:B------:R-:W-:Y:S05]  /*0550*/  EXIT ;  /* 0x000000000000794d */ /* 0x000fea0003800000 */
        .weak           $__internal_0_$__cuda_sm20_sqrt_rn_f32_slowpath
        .type           $__internal_0_$__cuda_sm20_sqrt_rn_f32_slowpath,@function
        .size           $__internal_0_$__cuda_sm20_sqrt_rn_f32_slowpath,(.L_x_5 - $__internal_0_$__cuda_sm20_sqrt_rn_f32_slowpath)
$__internal_0_$__cuda_sm20_sqrt_rn_f32_slowpath:
[----:B------:R-:W-:-:S13]  /*0560*/  LOP3.LUT P0, RZ, R3, 0x7fffffff, RZ, 0xc0, !PT ;  /* 0x7fffffff03ff7812 */ /* 0x000fda000780c0ff */
[----:B------:R-:W-:Y:S05]  /*0570*/  @!P0 BRA `(.L_x_3) ;  /* 0x0000000000448947 */ /* 0x000fea0003800000 */
[----:B------:R-:W-:Y:S02]  /*0580*/  FSETP.GEU.FTZ.AND P0, PT, R3, RZ, PT ;  /* 0x000000ff0300720b */ /* 0x000fe40003f1e000 */
[----:B------:R-:W-:-:S11]  /*0590*/  MOV R0, R3 ;  /* 0x0000000300007202 */ /* 0x000fd60000000f00 */
[----:B------:R-:W-:Y:S01]  /*05a0*/  @!P0 MOV R3, 0x7fffffff ;  /* 0x7fffffff00038802 */ /* 0x000fe20000000f00 */
[----:B------:R-:W-:Y:S06]  /*05b0*/  @!P0 BRA `(.L_x_3) ;  /* 0x0000000000348947 */ /* 0x000fec0003800000 */
[----:B------:R-:W-:-:S13]  /*05c0*/  FSETP.GTU.FTZ.AND P0, PT, |R0|, +INF , PT ;  /* 0x7f8000000000780b */ /* 0x000fda0003f1c200 */
[----:B------:R-:W-:Y:S01]  /*05d0*/  @P0 FADD.FTZ R3, R0, 1 ;  /* 0x3f80000000030421 */ /* 0x000fe20000010000 */
[----:B------:R-:W-:Y:S06]  /*05e0*/  @P0 BRA `(.L_x_3) ;  /* 0x0000000000280947 */ /* 0x000fec0003800000 */
[----:B------:R-:W-:-:S13]  /*05f0*/  FSETP.NEU.FTZ.AND P0, PT, |R0|, +INF , PT ;  /* 0x7f8000000000780b */ /* 0x000fda0003f1d200 */
[----:B------:R-:W-:-:S04]  /*0600*/  @P0 FFMA R2, R0, 1.84467440737095516160e+19, RZ ;  /* 0x5f80000000020823 */ /* 0x000fc800000000ff */
[----:B------:R-:W0:Y:S02]  /*0610*/  @P0 MUFU.RSQ R3, R2 ;  /* 0x0000000200030308 */ /* 0x000e240000001400 */
[----:B0-----:R-:W-:Y:S01]  /*0620*/  @P0 FMUL.FTZ R5, R2, R3 ;  /* 0x0000000302050220 */ /* 0x001fe20000410000 */
[----:B------:R-:W-:Y:S01]  /*0630*/  @P0 FMUL.FTZ R7, R3, 0.5 ;  /* 0x3f00000003070820 */ /* 0x000fe20000410000 */
[----:B------:R-:W-:Y:S02]  /*0640*/  @!P0 MOV R3, R0 ;  /* 0x0000000000038202 */ /* 0x000fe40000000f00 */
[----:B------:R-:W-:-:S04]  /*0650*/  @P0 FADD.FTZ R6, -R5, -RZ ;  /* 0x800000ff05060221 */ /* 0x000fc80000010100 */
[----:B------:R-:W-:-:S04]  /*0660*/  @P0 FFMA R6, R5, R6, R2 ;  /* 0x0000000605060223 */ /* 0x000fc80000000002 */
[----:B------:R-:W-:-:S04]  /*0670*/  @P0 FFMA R6, R6, R7, R5 ;  /* 0x0000000706060223 */ /* 0x000fc80000000005 */
[----:B------:R-:W-:-:S07]  /*0680*/  @P0 FMUL.FTZ R3, R6, 2.3283064365386962891e-10 ;  /* 0x2f80000006030820 */ /* 0x000fce0000410000 */
.L_x_3:
[----:B------:R-:W-:Y:S01]  /*0690*/  MOV R0, R3 ;  /* 0x0000000300007202 */ /* 0x000fe20000000f00 */
[----:B------:R-:W-:Y:S01]  /*06a0*/  HFMA2 R3, -RZ, RZ, 0, 0 ;  /* 0x00000000ff037431 */ /* 0x000fe200000001ff */
[----:B------:R-:W-:-:S04]  /*06b0*/  MOV R2, R8 ;  /* 0x0000000800027202 */ /* 0x000fc80000000f00 */
[----:B------:R-:W-:Y:S05]  /*06c0*/  RET.REL.NODEC R2 `(_Z19sobel_filter_kernelPhS_ii) ;  /* 0xfffffff8024c7950 */ /* 0x000fea0003c3ffff */
.L_x_4:
[----:B------:R-:W-:-:S00]  /*06d0*/  BRA `(.L_x_4) ;  /* 0xfffffffc00fc7947 */ /* 0x000fc0000383ffff */
[----:B------:R-:W-:-:S00]  /*06e0*/  NOP ;  /* 0x0000000000007918 */ /* 0x000fc00000000000 */
        /* <DEDUP_REMOVED lines=9> */
.L_x_5:


//--------------------- .nv.shared.reserved.0     --------------------------
	.section	.nv.shared.reserved.0,"aw",@nobits
	.weak		__nv_reservedSMEM_offset_0_alias
	.size		__nv_reservedSMEM_offset_0_alias, 0, 64
	.other		__nv_reservedSMEM_offset_0_alias,@"STO_CUDA_RESERVED_SHARED STV_DEFAULT"
__nv_reservedSMEM_offset_0_alias:
	.zero		0
	.zero		64


//--------------------- .nv.constant0._Z19sobel_filter_kernelPhS_ii --------------------------
	.section	.nv.constant0._Z19sobel_filter_kernelPhS_ii,"a",@progbits
	.sectionflags	@""
	.align	4
.nv.constant0._Z19sobel_filter_kernelPhS_ii:
	.zero		920


//--------------------- SYMBOLS --------------------------

	.type		.nv.reservedSmem.offset0,@object
	.size		.nv.reservedSmem.offset0,0x4
